//
// Generated by NVIDIA NVVM Compiler
//
// Compiler Build ID: CL-36424714
// Cuda compilation tools, release 13.0, V13.0.88
// Based on NVVM 20.0.0
//

.version 9.0
.target sm_100
.address_size 64

	// .globl	_Z16_d_gen_index_arrIjEvPT_i
// _ZZ12d_min_reduceIyjEvPKT_PKT0_PS0_PS3_iE5sdata has been demoted
// _ZZ12d_min_reduceIyjEvPKT_PKT0_PS0_PS3_iE4sind has been demoted

.visible .entry _Z16_d_gen_index_arrIjEvPT_i(
	.param .u64 .ptr .align 1 _Z16_d_gen_index_arrIjEvPT_i_param_0,
	.param .u32 _Z16_d_gen_index_arrIjEvPT_i_param_1
)
{
	.reg .pred 	%p<3>;
	.reg .b32 	%r<11>;
	.reg .b64 	%rd<5>;

	ld.param.u64 	%rd2, [_Z16_d_gen_index_arrIjEvPT_i_param_0];
	ld.param.u32 	%r5, [_Z16_d_gen_index_arrIjEvPT_i_param_1];
	mov.u32 	%r6, %tid.x;
	mov.u32 	%r7, %ctaid.x;
	shl.b32 	%r8, %r7, 5;
	add.s32 	%r10, %r8, %r6;
	setp.ge.u32 	%p1, %r10, %r5;
	@%p1 bra 	$L__BB0_3;
	mov.u32 	%r9, %nctaid.x;
	shl.b32 	%r2, %r9, 5;
	cvta.to.global.u64 	%rd1, %rd2;
$L__BB0_2:
	mul.wide.u32 	%rd3, %r10, 4;
	add.s64 	%rd4, %rd1, %rd3;
	st.global.u32 	[%rd4], %r10;
	add.s32 	%r10, %r10, %r2;
	setp.lt.u32 	%p2, %r10, %r5;
	@%p2 bra 	$L__BB0_2;
$L__BB0_3:
	ret;

}
	// .globl	_Z12d_min_reduceIyjEvPKT_PKT0_PS0_PS3_i
.visible .entry _Z12d_min_reduceIyjEvPKT_PKT0_PS0_PS3_i(
	.param .u64 .ptr .align 1 _Z12d_min_reduceIyjEvPKT_PKT0_PS0_PS3_i_param_0,
	.param .u64 .ptr .align 1 _Z12d_min_reduceIyjEvPKT_PKT0_PS0_PS3_i_param_1,
	.param .u64 .ptr .align 1 _Z12d_min_reduceIyjEvPKT_PKT0_PS0_PS3_i_param_2,
	.param .u64 .ptr .align 1 _Z12d_min_reduceIyjEvPKT_PKT0_PS0_PS3_i_param_3,
	.param .u32 _Z12d_min_reduceIyjEvPKT_PKT0_PS0_PS3_i_param_4
)
{
	.reg .pred 	%p<12>;
	.reg .b32 	%r<27>;
	.reg .b64 	%rd<42>;
	// demoted variable
	.shared .align 8 .b8 _ZZ12d_min_reduceIyjEvPKT_PKT0_PS0_PS3_iE5sdata[512];
	// demoted variable
	.shared .align 4 .b8 _ZZ12d_min_reduceIyjEvPKT_PKT0_PS0_PS3_iE4sind[256];
	ld.param.u64 	%rd12, [_Z12d_min_reduceIyjEvPKT_PKT0_PS0_PS3_i_param_0];
	ld.param.u64 	%rd15, [_Z12d_min_reduceIyjEvPKT_PKT0_PS0_PS3_i_param_1];
	ld.param.u64 	%rd13, [_Z12d_min_reduceIyjEvPKT_PKT0_PS0_PS3_i_param_2];
	ld.param.u64 	%rd14, [_Z12d_min_reduceIyjEvPKT_PKT0_PS0_PS3_i_param_3];
	ld.param.u32 	%r10, [_Z12d_min_reduceIyjEvPKT_PKT0_PS0_PS3_i_param_4];
	cvta.to.global.u64 	%rd1, %rd15;
	mov.u32 	%r1, %tid.x;
	mov.u32 	%r2, %ctaid.x;
	shl.b32 	%r11, %r2, 6;
	add.s32 	%r26, %r11, %r1;
	shl.b32 	%r12, %r1, 3;
	mov.u32 	%r13, _ZZ12d_min_reduceIyjEvPKT_PKT0_PS0_PS3_iE5sdata;
	add.s32 	%r4, %r13, %r12;
	mov.b64 	%rd16, -1;
	st.shared.u64 	[%r4], %rd16;
	shl.b32 	%r14, %r1, 2;
	mov.u32 	%r15, _ZZ12d_min_reduceIyjEvPKT_PKT0_PS0_PS3_iE4sind;
	add.s32 	%r5, %r15, %r14;
	mov.b32 	%r16, 0;
	st.shared.u32 	[%r5], %r16;
	setp.ge.u32 	%p1, %r26, %r10;
	@%p1 bra 	$L__BB1_7;
	cvta.to.global.u64 	%rd2, %rd12;
	mov.u32 	%r17, %nctaid.x;
	shl.b32 	%r6, %r17, 6;
	mov.b64 	%rd41, -1;
$L__BB1_2:
	mul.wide.u32 	%rd18, %r26, 8;
	add.s64 	%rd19, %rd2, %rd18;
	ld.global.u64 	%rd20, [%rd19];
	add.s32 	%r8, %r26, 32;
	mul.wide.u32 	%rd21, %r8, 8;
	add.s64 	%rd22, %rd2, %rd21;
	ld.global.u64 	%rd5, [%rd22];
	min.u64 	%rd23, %rd5, %rd41;
	setp.le.u64 	%p2, %rd23, %rd20;
	@%p2 bra 	$L__BB1_4;
	st.shared.u64 	[%r4], %rd20;
	mul.wide.u32 	%rd26, %r26, 4;
	add.s64 	%rd27, %rd1, %rd26;
	ld.global.u32 	%r19, [%rd27];
	st.shared.u32 	[%r5], %r19;
	mov.u64 	%rd41, %rd20;
	bra.uni 	$L__BB1_6;
$L__BB1_4:
	setp.ge.u64 	%p3, %rd5, %rd41;
	@%p3 bra 	$L__BB1_6;
	st.shared.u64 	[%r4], %rd5;
	mul.wide.u32 	%rd24, %r8, 4;
	add.s64 	%rd25, %rd1, %rd24;
	ld.global.u32 	%r18, [%rd25];
	st.shared.u32 	[%r5], %r18;
	mov.u64 	%rd41, %rd5;
$L__BB1_6:
	add.s32 	%r26, %r26, %r6;
	setp.lt.u32 	%p4, %r26, %r10;
	@%p4 bra 	$L__BB1_2;
$L__BB1_7:
	bar.sync 	0;
	setp.gt.u32 	%p5, %r1, 31;
	@%p5 bra 	$L__BB1_20;
	ld.shared.u64 	%rd7, [%r4+128];
	ld.shared.u64 	%rd28, [%r4];
	setp.ge.u64 	%p6, %rd7, %rd28;
	@%p6 bra 	$L__BB1_10;
	st.shared.u64 	[%r4], %rd7;
	ld.shared.u32 	%r20, [%r5+64];
	st.shared.u32 	[%r5], %r20;
$L__BB1_10:
	bar.warp.sync 	-1;
	ld.shared.u64 	%rd8, [%r4+64];
	ld.shared.u64 	%rd29, [%r4];
	setp.ge.u64 	%p7, %rd8, %rd29;
	@%p7 bra 	$L__BB1_12;
	st.shared.u64 	[%r4], %rd8;
	ld.shared.u32 	%r21, [%r5+32];
	st.shared.u32 	[%r5], %r21;
$L__BB1_12:
	bar.warp.sync 	-1;
	ld.shared.u64 	%rd9, [%r4+32];
	ld.shared.u64 	%rd30, [%r4];
	setp.ge.u64 	%p8, %rd9, %rd30;
	@%p8 bra 	$L__BB1_14;
	st.shared.u64 	[%r4], %rd9;
	ld.shared.u32 	%r22, [%r5+16];
	st.shared.u32 	[%r5], %r22;
$L__BB1_14:
	bar.warp.sync 	-1;
	ld.shared.u64 	%rd10, [%r4+16];
	ld.shared.u64 	%rd31, [%r4];
	setp.ge.u64 	%p9, %rd10, %rd31;
	@%p9 bra 	$L__BB1_16;
	st.shared.u64 	[%r4], %rd10;
	ld.shared.u32 	%r23, [%r5+8];
	st.shared.u32 	[%r5], %r23;
$L__BB1_16:
	bar.warp.sync 	-1;
	ld.shared.u64 	%rd11, [%r4+8];
	ld.shared.u64 	%rd32, [%r4];
	setp.ge.u64 	%p10, %rd11, %rd32;
	@%p10 bra 	$L__BB1_18;
	st.shared.u64 	[%r4], %rd11;
	ld.shared.u32 	%r24, [%r5+4];
	st.shared.u32 	[%r5], %r24;
$L__BB1_18:
	bar.warp.sync 	-1;
	setp.ne.s32 	%p11, %r1, 0;
	@%p11 bra 	$L__BB1_20;
	ld.shared.u64 	%rd33, [_ZZ12d_min_reduceIyjEvPKT_PKT0_PS0_PS3_iE5sdata];
	cvta.to.global.u64 	%rd34, %rd13;
	mul.wide.u32 	%rd35, %r2, 8;
	add.s64 	%rd36, %rd34, %rd35;
	st.global.u64 	[%rd36], %rd33;
	ld.shared.u32 	%r25, [_ZZ12d_min_reduceIyjEvPKT_PKT0_PS0_PS3_iE4sind];
	cvta.to.global.u64 	%rd37, %rd14;
	mul.wide.u32 	%rd38, %r2, 4;
	add.s64 	%rd39, %rd37, %rd38;
	st.global.u32 	[%rd39], %r25;
$L__BB1_20:
	ret;

}


// ===== COMPILED SASS (sm_100) =====

	.target	sm_100

	.elftype	@"ET_EXEC"


//--------------------- .note.nv.tkinfo           --------------------------
	.section	.note.nv.tkinfo,"",@"SHT_NOTE"
	.sectionflags	@"SHF_NOTE_NV_TKINFO"
	.tkinfo
        /*0018*/ 	.word	0x00000002
        /*0030*/ 	.string	""
        /*0030*/ 	.string	"ptxas"
        /*0030*/ 	.string	"Cuda compilation tools, release 13.0, V13.0.88"
        /*0030*/ 	.string	"Build cuda_13.0.r13.0/compiler.36424714_0"
        /*0030*/ 	.string	"-arch sm_100 -m 64 "



//--------------------- .note.nv.cuinfo           --------------------------
	.section	.note.nv.cuinfo,"",@"SHT_NOTE"
	.sectionflags	@"SHF_NOTE_NV_CUINFO"
        /*0018*/ 	.short	0x0002
        /*001a*/ 	.short	0x0064
        /*001c*/ 	.short	0x0082
	.zero		2


//--------------------- .nv.info                  --------------------------
	.section	.nv.info,"",@"SHT_CUDA_INFO"
	.align	4


	//----- nvinfo : EIATTR_REGCOUNT
	.align		4
        /*0000*/ 	.byte	0x04, 0x2f
        /*0002*/ 	.short	(.L_1 - .L_0)
	.align		4
.L_0:
        /*0004*/ 	.word	index@(_Z16_d_gen_index_arrIjEvPT_i)
        /*0008*/ 	.word	0x0000000a


	//----- nvinfo : EIATTR_FRAME_SIZE
	.align		4
.L_1:
        /*000c*/ 	.byte	0x04, 0x11
        /*000e*/ 	.short	(.L_3 - .L_2)
	.align		4
.L_2:
        /*0010*/ 	.word	index@(_Z16_d_gen_index_arrIjEvPT_i)
        /*0014*/ 	.word	0x00000000


	//----- nvinfo : EIATTR_REGCOUNT
	.align		4
.L_3:
        /*0018*/ 	.byte	0x04, 0x2f
        /*001a*/ 	.short	(.L_5 - .L_4)
	.align		4
.L_4:
        /*001c*/ 	.word	index@(_Z12d_min_reduceIyjEvPKT_PKT0_PS0_PS3_i)
        /*0020*/ 	.word	0x0000001c


	//----- nvinfo : EIATTR_FRAME_SIZE
	.align		4
.L_5:
        /*0024*/ 	.byte	0x04, 0x11
        /*0026*/ 	.short	(.L_7 - .L_6)
	.align		4
.L_6:
        /*0028*/ 	.word	index@(_Z12d_min_reduceIyjEvPKT_PKT0_PS0_PS3_i)
        /*002c*/ 	.word	0x00000000


	//----- nvinfo : EIATTR_MIN_STACK_SIZE
	.align		4
.L_7:
        /*0030*/ 	.byte	0x04, 0x12
        /*0032*/ 	.short	(.L_9 - .L_8)
	.align		4
.L_8:
        /*0034*/ 	.word	index@(_Z12d_min_reduceIyjEvPKT_PKT0_PS0_PS3_i)
        /*0038*/ 	.word	0x00000000


	//----- nvinfo : EIATTR_MIN_STACK_SIZE
	.align		4
.L_9:
        /*003c*/ 	.byte	0x04, 0x12
        /*003e*/ 	.short	(.L_11 - .L_10)
	.align		4
.L_10:
        /*0040*/ 	.word	index@(_Z16_d_gen_index_arrIjEvPT_i)
        /*0044*/ 	.word	0x00000000
.L_11:


//--------------------- .nv.compat                --------------------------
	.section	.nv.compat,"",@"SHT_CUDA_COMPAT_INFO"
	.align	4
        /*0000*/ 	.byte	0x02, 0x09, 0x00, 0x00, 0x02, 0x02, 0x01, 0x00, 0x02, 0x05, 0x05, 0x00, 0x03, 0x07, 0x01, 0x01
        /*0010*/ 	.byte	0x02, 0x03, 0x00, 0x00, 0x02, 0x06, 0x01, 0x00, 0x04, 0x0b, 0x08, 0x00, 0x09, 0x00, 0x00, 0x00
        /*0020*/ 	.byte	0x00, 0x00, 0x00, 0x00


//--------------------- .nv.info._Z12d_min_reduceIyjEvPKT_PKT0_PS0_PS3_i --------------------------
	.section	.nv.info._Z12d_min_reduceIyjEvPKT_PKT0_PS0_PS3_i,"",@"SHT_CUDA_INFO"
	.sectionflags	@""
	.align	4


	//----- nvinfo : EIATTR_CUDA_API_VERSION
	.align		4
        /*0000*/ 	.byte	0x04, 0x37
        /*0002*/ 	.short	(.L_13 - .L_12)
.L_12:
        /*0004*/ 	.word	0x00000082


	//----- nvinfo : EIATTR_KPARAM_INFO
	.align		4
.L_13:
        /*0008*/ 	.byte	0x04, 0x17
        /*000a*/ 	.short	(.L_15 - .L_14)
.L_14:
        /*000c*/ 	.word	0x00000000
        /*0010*/ 	.short	0x0004
        /*0012*/ 	.short	0x0020
        /*0014*/ 	.byte	0x00, 0xf0, 0x11, 0x00


	//----- nvinfo : EIATTR_KPARAM_INFO
	.align		4
.L_15:
        /*0018*/ 	.byte	0x04, 0x17
        /*001a*/ 	.short	(.L_17 - .L_16)
.L_16:
        /*001c*/ 	.word	0x00000000
        /*0020*/ 	.short	0x0003
        /*0022*/ 	.short	0x0018
        /*0024*/ 	.byte	0x00, 0xf5, 0x21, 0x00


	//----- nvinfo : EIATTR_KPARAM_INFO
	.align		4
.L_17:
        /*0028*/ 	.byte	0x04, 0x17
        /*002a*/ 	.short	(.L_19 - .L_18)
.L_18:
        /*002c*/ 	.word	0x00000000
        /*0030*/ 	.short	0x0002
        /*0032*/ 	.short	0x0010
        /*0034*/ 	.byte	0x00, 0xf5, 0x21, 0x00


	//----- nvinfo : EIATTR_KPARAM_INFO
	.align		4
.L_19:
        /*0038*/ 	.byte	0x04, 0x17
        /*003a*/ 	.short	(.L_21 - .L_20)
.L_20:
        /*003c*/ 	.word	0x00000000
        /*0040*/ 	.short	0x0001
        /*0042*/ 	.short	0x0008
        /*0044*/ 	.byte	0x00, 0xf5, 0x21, 0x00


	//----- nvinfo : EIATTR_KPARAM_INFO
	.align		4
.L_21:
        /*0048*/ 	.byte	0x04, 0x17
        /*004a*/ 	.short	(.L_23 - .L_22)
.L_22:
        /*004c*/ 	.word	0x00000000
        /*0050*/ 	.short	0x0000
        /*0052*/ 	.short	0x0000
        /*0054*/ 	.byte	0x00, 0xf5, 0x21, 0x00


	//----- nvinfo : EIATTR_SPARSE_MMA_MASK
	.align		4
.L_23:
        /*0058*/ 	.byte	0x03, 0x50
        /*005a*/ 	.short	0x0000


	//----- nvinfo : EIATTR_MAXREG_COUNT
	.align		4
        /*005c*/ 	.byte	0x03, 0x1b
        /*005e*/ 	.short	0x00ff


	//----- nvinfo : EIATTR_NUM_BARRIERS
	.align		4
        /*0060*/ 	.byte	0x02, 0x4c
        /*0062*/ 	.byte	0x01
	.zero		1


	//----- nvinfo : EIATTR_MERCURY_ISA_VERSION
	.align		4
        /*0064*/ 	.byte	0x03, 0x5f
        /*0066*/ 	.short	0x0101


	//----- nvinfo : EIATTR_COOP_GROUP_MASK_REGIDS
	.align		4
        /*0068*/ 	.byte	0x04, 0x29
        /*006a*/ 	.short	(.L_25 - .L_24)


	//   ....[0]....
.L_24:
        /*006c*/ 	.word	0xffffffff


	//   ....[1]....
        /*0070*/ 	.word	0xffffffff


	//   ....[2]....
        /*0074*/ 	.word	0xffffffff


	//   ....[3]....
        /*0078*/ 	.word	0xffffffff


	//   ....[4]....
        /*007c*/ 	.word	0xffffffff


	//----- nvinfo : EIATTR_COOP_GROUP_INSTR_OFFSETS
	.align		4
.L_25:
        /*0080*/ 	.byte	0x04, 0x28
        /*0082*/ 	.short	(.L_27 - .L_26)


	//   ....[0]....
.L_26:
        /*0084*/ 	.word	0x00000480


	//   ....[1]....
        /*0088*/ 	.word	0x00000500


	//   ....[2]....
        /*008c*/ 	.word	0x00000580


	//   ....[3]....
        /*0090*/ 	.word	0x00000600


	//   ....[4]....
        /*0094*/ 	.word	0x00000680


	//----- nvinfo : EIATTR_VRC_CTA_INIT_COUNT
	.align		4
.L_27:
        /*0098*/ 	.byte	0x02, 0x4a
	.zero		1
	.zero		1


	//----- nvinfo : EIATTR_EXIT_INSTR_OFFSETS
	.align		4
        /*009c*/ 	.byte	0x04, 0x1c
        /*009e*/ 	.short	(.L_29 - .L_28)


	//   ....[0]....
.L_28:
        /*00a0*/ 	.word	0x000003f0


	//   ....[1]....
        /*00a4*/ 	.word	0x00000690


	//   ....[2]....
        /*00a8*/ 	.word	0x00000750


	//----- nvinfo : EIATTR_CRS_STACK_SIZE
	.align		4
.L_29:
        /*00ac*/ 	.byte	0x04, 0x1e
        /*00ae*/ 	.short	(.L_31 - .L_30)
.L_30:
        /*00b0*/ 	.word	0x00000000


	//----- nvinfo : EIATTR_CBANK_PARAM_SIZE
	.align		4
.L_31:
        /*00b4*/ 	.byte	0x03, 0x19
        /*00b6*/ 	.short	0x0024


	//----- nvinfo : EIATTR_PARAM_CBANK
	.align		4
        /*00b8*/ 	.byte	0x04, 0x0a
        /*00ba*/ 	.short	(.L_33 - .L_32)
	.align		4
.L_32:
        /*00bc*/ 	.word	index@(.nv.constant0._Z12d_min_reduceIyjEvPKT_PKT0_PS0_PS3_i)
        /*00c0*/ 	.short	0x0380
        /*00c2*/ 	.short	0x0024


	//----- nvinfo : EIATTR_SW_WAR
	.align		4
.L_33:
        /*00c4*/ 	.byte	0x04, 0x36
        /*00c6*/ 	.short	(.L_35 - .L_34)
.L_34:
        /*00c8*/ 	.word	0x00000008
.L_35:


//--------------------- .nv.info._Z16_d_gen_index_arrIjEvPT_i --------------------------
	.section	.nv.info._Z16_d_gen_index_arrIjEvPT_i,"",@"SHT_CUDA_INFO"
	.sectionflags	@""
	.align	4


	//----- nvinfo : EIATTR_CUDA_API_VERSION
	.align		4
        /*0000*/ 	.byte	0x04, 0x37
        /*0002*/ 	.short	(.L_37 - .L_36)
.L_36:
        /*0004*/ 	.word	0x00000082


	//----- nvinfo : EIATTR_KPARAM_INFO
	.align		4
.L_37:
        /*0008*/ 	.byte	0x04, 0x17
        /*000a*/ 	.short	(.L_39 - .L_38)
.L_38:
        /*000c*/ 	.word	0x00000000
        /*0010*/ 	.short	0x0001
        /*0012*/ 	.short	0x0008
        /*0014*/ 	.byte	0x00, 0xf0, 0x11, 0x00


	//----- nvinfo : EIATTR_KPARAM_INFO
	.align		4
.L_39:
        /*0018*/ 	.byte	0x04, 0x17
        /*001a*/ 	.short	(.L_41 - .L_40)
.L_40:
        /*001c*/ 	.word	0x00000000
        /*0020*/ 	.short	0x0000
        /*0022*/ 	.short	0x0000
        /*0024*/ 	.byte	0x00, 0xf5, 0x21, 0x00


	//----- nvinfo : EIATTR_SPARSE_MMA_MASK
	.align		4
.L_41:
        /*0028*/ 	.byte	0x03, 0x50
        /*002a*/ 	.short	0x0000


	//----- nvinfo : EIATTR_MAXREG_COUNT
	.align		4
        /*002c*/ 	.byte	0x03, 0x1b
        /*002e*/ 	.short	0x00ff


	//----- nvinfo : EIATTR_MERCURY_ISA_VERSION
	.align		4
        /*0030*/ 	.byte	0x03, 0x5f
        /*0032*/ 	.short	0x0101


	//----- nvinfo : EIATTR_VRC_CTA_INIT_COUNT
	.align		4
        /*0034*/ 	.byte	0x02, 0x4a
	.zero		1
	.zero		1


	//----- nvinfo : EIATTR_EXIT_INSTR_OFFSETS
	.align		4
        /*0038*/ 	.byte	0x04, 0x1c
        /*003a*/ 	.short	(.L_43 - .L_42)


	//   ....[0]....
.L_42:
        /*003c*/ 	.word	0x00000060


	//   ....[1]....
        /*0040*/ 	.word	0x000000f0


	//----- nvinfo : EIATTR_CRS_STACK_SIZE
	.align		4
.L_43:
        /*0044*/ 	.byte	0x04, 0x1e
        /*0046*/ 	.short	(.L_45 - .L_44)
.L_44:
        /*0048*/ 	.word	0x00000000


	//----- nvinfo : EIATTR_CBANK_PARAM_SIZE
	.align		4
.L_45:
        /*004c*/ 	.byte	0x03, 0x19
        /*004e*/ 	.short	0x000c


	//----- nvinfo : EIATTR_PARAM_CBANK
	.align		4
        /*0050*/ 	.byte	0x04, 0x0a
        /*0052*/ 	.short	(.L_47 - .L_46)
	.align		4
.L_46:
        /*0054*/ 	.word	index@(.nv.constant0._Z16_d_gen_index_arrIjEvPT_i)
        /*0058*/ 	.short	0x0380
        /*005a*/ 	.short	0x000c


	//----- nvinfo : EIATTR_SW_WAR
	.align		4
.L_47:
        /*005c*/ 	.byte	0x04, 0x36
        /*005e*/ 	.short	(.L_49 - .L_48)
.L_48:
        /*0060*/ 	.word	0x00000008
.L_49:


//--------------------- .nv.callgraph             --------------------------
	.section	.nv.callgraph,"",@"SHT_CUDA_CALLGRAPH"
	.align	4
	.sectionentsize	8
	.align		4
        /*0000*/ 	.word	0x00000000
	.align		4
        /*0004*/ 	.word	0xffffffff
	.align		4
        /*0008*/ 	.word	0x00000000
	.align		4
        /*000c*/ 	.word	0xfffffffe
	.align		4
        /*0010*/ 	.word	0x00000000
	.align		4
        /*0014*/ 	.word	0xfffffffd
	.align		4
        /*0018*/ 	.word	0x00000000
	.align		4
        /*001c*/ 	.word	0xfffffffc


//--------------------- .text._Z12d_min_reduceIyjEvPKT_PKT0_PS0_PS3_i --------------------------
	.section	.text._Z12d_min_reduceIyjEvPKT_PKT0_PS0_PS3_i,"ax",@progbits
	.align	128
        .global         _Z12d_min_reduceIyjEvPKT_PKT0_PS0_PS3_i
        .type           _Z12d_min_reduceIyjEvPKT_PKT0_PS0_PS3_i,@function
        .size           _Z12d_min_reduceIyjEvPKT_PKT0_PS0_PS3_i,(.L_x_9 - _Z12d_min_reduceIyjEvPKT_PKT0_PS0_PS3_i)
        .other          _Z12d_min_reduceIyjEvPKT_PKT0_PS0_PS3_i,@"STO_CUDA_ENTRY STV_DEFAULT"
_Z12d_min_reduceIyjEvPKT_PKT0_PS0_PS3_i:
.text._Z12d_min_reduceIyjEvPKT_PKT0_PS0_PS3_i:
[----:B------:R-:W-:Y:S01]  /*0000*/  LDC R1, c[0x0][0x37c] ;  /* 0x0000df00ff017b82 */ /* 0x000fe20000000800 */
[----:B------:R-:W0:Y:S07]  /*0010*/  S2R R3, SR_TID.X ;  /* 0x0000000000037919 */ /* 0x000e2e0000002100 */
[----:B------:R-:W1:Y:S01]  /*0020*/  S2UR UR6, SR_CgaCtaId ;  /* 0x00000000000679c3 */ /* 0x000e620000008800 */
[----:B------:R-:W-:Y:S01]  /*0030*/  UMOV UR4, 0x400 ;  /* 0x0000040000047882 */ /* 0x000fe20000000000 */
[----:B------:R-:W2:Y:S01]  /*0040*/  LDCU UR8, c[0x0][0x3a0] ;  /* 0x00007400ff0877ac */ /* 0x000ea20008000800 */
[----:B------:R-:W3:Y:S01]  /*0050*/  S2R R0, SR_CTAID.X ;  /* 0x0000000000007919 */ /* 0x000ee20000002500 */
[----:B------:R-:W-:Y:S01]  /*0060*/  IMAD.MOV.U32 R6, RZ, RZ, -0x1 ;  /* 0xffffffffff067424 */ /* 0x000fe200078e00ff */
[----:B------:R-:W-:Y:S01]  /*0070*/  BSSY.RECONVERGENT B0, `(.L_x_0) ;  /* 0x0000035000007945 */ /* 0x000fe20003800200 */
[----:B------:R-:W-:Y:S01]  /*0080*/  UIADD3 UR5, UPT, UPT, UR4, 0x200, URZ ;  /* 0x0000020004057890 */ /* 0x000fe2000fffe0ff */
[----:B------:R-:W-:Y:S01]  /*0090*/  IMAD.MOV.U32 R7, RZ, RZ, -0x1 ;  /* 0xffffffffff077424 */ /* 0x000fe200078e00ff */
[----:B-1----:R-:W-:-:S02]  /*00a0*/  ULEA UR4, UR6, UR4, 0x18 ;  /* 0x0000000406047291 */ /* 0x002fc4000f8ec0ff */
[----:B------:R-:W-:Y:S01]  /*00b0*/  ULEA UR5, UR6, UR5, 0x18 ;  /* 0x0000000506057291 */ /* 0x000fe2000f8ec0ff */
[----:B------:R-:W1:Y:S03]  /*00c0*/  LDCU.64 UR6, c[0x0][0x358] ;  /* 0x00006b00ff0677ac */ /* 0x000e660008000a00 */
[C---:B0-----:R-:W-:Y:S02]  /*00d0*/  LEA R4, R3.reuse, UR4, 0x3 ;  /* 0x0000000403047c11 */ /* 0x041fe4000f8e18ff */
[----:B------:R-:W-:Y:S01]  /*00e0*/  LEA R2, R3, UR5, 0x2 ;  /* 0x0000000503027c11 */ /* 0x000fe2000f8e10ff */
[----:B---3--:R-:W-:Y:S02]  /*00f0*/  IMAD R10, R0, 0x40, R3 ;  /* 0x00000040000a7824 */ /* 0x008fe400078e0203 */
[----:B------:R0:W-:Y:S01]  /*0100*/  STS.64 [R4], R6 ;  /* 0x0000000604007388 */ /* 0x0001e20000000a00 */
[----:B------:R-:W3:Y:S03]  /*0110*/  LDCU UR4, c[0x0][0x3a0] ;  /* 0x00007400ff0477ac */ /* 0x000ee60008000800 */
[----:B------:R0:W-:Y:S01]  /*0120*/  STS [R2], RZ ;  /* 0x000000ff02007388 */ /* 0x0001e20000000800 */
[----:B--2---:R-:W-:-:S13]  /*0130*/  ISETP.GE.U32.AND P0, PT, R10, UR8, PT ;  /* 0x000000080a007c0c */ /* 0x004fda000bf06070 */
[----:B01----:R-:W-:Y:S05]  /*0140*/  @P0 BRA `(.L_x_1) ;  /* 0x00000000009c0947 */ /* 0x003fea0003800000 */
[----:B------:R-:W0:Y:S01]  /*0150*/  LDC R5, c[0x0][0x370] ;  /* 0x0000dc00ff057b82 */ /* 0x000e220000000800 */
[----:B------:R-:W-:Y:S02]  /*0160*/  IMAD.MOV.U32 R15, RZ, RZ, R10 ;  /* 0x000000ffff0f7224 */ /* 0x000fe400078e000a */
[----:B------:R-:W-:Y:S02]  /*0170*/  IMAD.MOV.U32 R21, RZ, RZ, -0x1 ;  /* 0xffffffffff157424 */ /* 0x000fe400078e00ff */
[----:B------:R-:W-:-:S03]  /*0180*/  IMAD.MOV.U32 R23, RZ, RZ, -0x1 ;  /* 0xffffffffff177424 */ /* 0x000fc600078e00ff */
[----:B------:R-:W1:Y:S08]  /*0190*/  LDC.64 R8, c[0x0][0x388] ;  /* 0x0000e200ff087b82 */ /* 0x000e700000000a00 */
[----:B------:R-:W2:Y:S02]  /*01a0*/  LDC.64 R6, c[0x0][0x380] ;  /* 0x0000e000ff067b82 */ /* 0x000ea40000000a00 */
.L_x_5:
[----:B------:R-:W-:-:S04]  /*01b0*/  VIADD R25, R15, 0x20 ;  /* 0x000000200f197836 */ /* 0x000fc80000000000 */
[----:B-12-4-:R-:W-:-:S06]  /*01c0*/  IMAD.WIDE.U32 R10, R25, 0x8, R6 ;  /* 0x00000008190a7825 */ /* 0x016fcc00078e0006 */
[----:B------:R-:W2:Y:S01]  /*01d0*/  LDG.E.64 R10, desc[UR6][R10.64] ;  /* 0x000000060a0a7981 */ /* 0x000ea2000c1e1b00 */
[----:B------:R-:W-:-:S06]  /*01e0*/  IMAD.WIDE.U32 R12, R15, 0x8, R6 ;  /* 0x000000080f0c7825 */ /* 0x000fcc00078e0006 */
[----:B------:R-:W4:Y:S01]  /*01f0*/  LDG.E.64 R12, desc[UR6][R12.64] ;  /* 0x000000060c0c7981 */ /* 0x000f22000c1e1b00 */
[----:B------:R-:W-:Y:S01]  /*0200*/  BSSY.RECONVERGENT B1, `(.L_x_2) ;  /* 0x0000018000017945 */ /* 0x000fe20003800200 */
[----:B--2---:R-:W-:-:S04]  /*0210*/  ISETP.LT.U32.AND P0, PT, R10, R21, PT ;  /* 0x000000150a00720c */ /* 0x004fc80003f01070 */
[----:B------:R-:W-:-:S04]  /*0220*/  ISETP.LT.U32.AND.EX P0, PT, R11, R23, PT, P0 ;  /* 0x000000170b00720c */ /* 0x000fc80003f01100 */
[----:B------:R-:W-:Y:S02]  /*0230*/  SEL R17, R10, R21, P0 ;  /* 0x000000150a117207 */ /* 0x000fe40000000000 */
[----:B------:R-:W-:Y:S02]  /*0240*/  SEL R19, R11, R23, P0 ;  /* 0x000000170b137207 */ /* 0x000fe40000000000 */
[----:B----4-:R-:W-:-:S04]  /*0250*/  ISETP.GT.U32.AND P0, PT, R17, R12, PT ;  /* 0x0000000c1100720c */ /* 0x010fc80003f04070 */
[----:B------:R-:W-:-:S13]  /*0260*/  ISETP.GT.U32.AND.EX P0, PT, R19, R13, PT, P0 ;  /* 0x0000000d1300720c */ /* 0x000fda0003f04100 */
[----:B------:R-:W-:Y:S05]  /*0270*/  @!P0 BRA `(.L_x_3) ;  /* 0x00000000001c8947 */ /* 0x000fea0003800000 */
[----:B-1----:R-:W-:-:S06]  /*0280*/  IMAD.WIDE.U32 R10, R15, 0x4, R8 ;  /* 0x000000040f0a7825 */ /* 0x002fcc00078e0008 */
[----:B------:R-:W2:Y:S01]  /*0290*/  LDG.E R11, desc[UR6][R10.64] ;  /* 0x000000060a0b7981 */ /* 0x000ea2000c1e1900 */
[----:B------:R-:W-:Y:S02]  /*02a0*/  IMAD.MOV.U32 R21, RZ, RZ, R12 ;  /* 0x000000ffff157224 */ /* 0x000fe400078e000c */
[----:B------:R-:W-:Y:S01]  /*02b0*/  IMAD.MOV.U32 R23, RZ, RZ, R13 ;  /* 0x000000ffff177224 */ /* 0x000fe200078e000d */
[----:B------:R1:W-:Y:S04]  /*02c0*/  STS.64 [R4], R12 ;  /* 0x0000000c04007388 */ /* 0x0003e80000000a00 */
[----:B--2---:R1:W-:Y:S01]  /*02d0*/  STS [R2], R11 ;  /* 0x0000000b02007388 */ /* 0x0043e20000000800 */
[----:B------:R-:W-:Y:S05]  /*02e0*/  BRA `(.L_x_4) ;  /* 0x0000000000247947 */ /* 0x000fea0003800000 */
.L_x_3:
[----:B------:R-:W-:-:S04]  /*02f0*/  ISETP.GE.U32.AND P0, PT, R10, R21, PT ;  /* 0x000000150a00720c */ /* 0x000fc80003f06070 */
[----:B------:R-:W-:-:S13]  /*0300*/  ISETP.GE.U32.AND.EX P0, PT, R11, R23, PT, P0 ;  /* 0x000000170b00720c */ /* 0x000fda0003f06100 */
[----:B------:R-:W-:Y:S05]  /*0310*/  @P0 BRA `(.L_x_4) ;  /* 0x0000000000180947 */ /* 0x000fea0003800000 */
[----:B-1----:R-:W-:-:S06]  /*0320*/  IMAD.WIDE.U32 R12, R25, 0x4, R8 ;  /* 0x00000004190c7825 */ /* 0x002fcc00078e0008 */
[----:B------:R-:W2:Y:S01]  /*0330*/  LDG.E R13, desc[UR6][R12.64] ;  /* 0x000000060c0d7981 */ /* 0x000ea2000c1e1900 */
[----:B------:R-:W-:Y:S02]  /*0340*/  IMAD.MOV.U32 R21, RZ, RZ, R10 ;  /* 0x000000ffff157224 */ /* 0x000fe400078e000a */
[----:B------:R-:W-:Y:S01]  /*0350*/  IMAD.MOV.U32 R23, RZ, RZ, R11 ;  /* 0x000000ffff177224 */ /* 0x000fe200078e000b */
[----:B------:R4:W-:Y:S04]  /*0360*/  STS.64 [R4], R10 ;  /* 0x0000000a04007388 */ /* 0x0009e80000000a00 */
[----:B--2---:R4:W-:Y:S02]  /*0370*/  STS [R2], R13 ;  /* 0x0000000d02007388 */ /* 0x0049e40000000800 */
.L_x_4:
[----:B---3--:R-:W-:Y:S05]  /*0380*/  BSYNC.RECONVERGENT B1 ;  /* 0x0000000000017941 */ /* 0x008fea0003800200 */
.L_x_2:
[----:B0-----:R-:W-:-:S05]  /*0390*/  IMAD R15, R5, 0x40, R15 ;  /* 0x00000040050f7824 */ /* 0x001fca00078e020f */
[----:B------:R-:W-:-:S13]  /*03a0*/  ISETP.GE.U32.AND P0, PT, R15, UR4, PT ;  /* 0x000000040f007c0c */ /* 0x000fda000bf06070 */
[----:B------:R-:W-:Y:S05]  /*03b0*/  @!P0 BRA `(.L_x_5) ;  /* 0xfffffffc007c8947 */ /* 0x000fea000383ffff */
.L_x_1:
[----:B---3--:R-:W-:Y:S05]  /*03c0*/  BSYNC.RECONVERGENT B0 ;  /* 0x0000000000007941 */ /* 0x008fea0003800200 */
.L_x_0:
[----:B------:R-:W-:Y:S01]  /*03d0*/  BAR.SYNC.DEFER_BLOCKING 0x0 ;  /* 0x0000000000007b1d */ /* 0x000fe20000010000 */
[----:B------:R-:W-:-:S13]  /*03e0*/  ISETP.GT.U32.AND P0, PT, R3, 0x1f, PT ;  /* 0x0000001f0300780c */ /* 0x000fda0003f04070 */
[----:B------:R-:W-:Y:S05]  /*03f0*/  @P0 EXIT ;  /* 0x000000000000094d */ /* 0x000fea0003800000 */
[----:B------:R-:W-:Y:S01]  /*0400*/  LDS.64 R6, [R4+0x80] ;  /* 0x0000800004067984 */ /* 0x000fe20000000a00 */
[----:B------:R-:W-:-:S03]  /*0410*/  ISETP.NE.AND P1, PT, R3, RZ, PT ;  /* 0x000000ff0300720c */ /* 0x000fc60003f25270 */
[----:B-1----:R-:W0:Y:S02]  /*0420*/  LDS.64 R8, [R4] ;  /* 0x0000000004087984 */ /* 0x002e240000000a00 */
[----:B0-----:R-:W-:-:S04]  /*0430*/  ISETP.GE.U32.AND P0, PT, R6, R8, PT ;  /* 0x000000080600720c */ /* 0x001fc80003f06070 */
[----:B------:R-:W-:-:S13]  /*0440*/  ISETP.GE.U32.AND.EX P0, PT, R7, R9, PT, P0 ;  /* 0x000000090700720c */ /* 0x000fda0003f06100 */
[----:B------:R-:W-:Y:S04]  /*0450*/  @!P0 STS.64 [R4], R6 ;  /* 0x0000000604008388 */ /* 0x000fe80000000a00 */
[----:B------:R-:W0:Y:S04]  /*0460*/  @!P0 LDS R5, [R2+0x40] ;  /* 0x0000400002058984 */ /* 0x000e280000000800 */
[----:B0-----:R-:W-:Y:S01]  /*0470*/  @!P0 STS [R2], R5 ;  /* 0x0000000502008388 */ /* 0x001fe20000000800 */
[----:B------:R-:W-:-:S03]  /*0480*/  NOP ;  /* 0x0000000000007918 */ /* 0x000fc60000000000 */
[----:B------:R-:W-:Y:S04]  /*0490*/  LDS.64 R8, [R4+0x40] ;  /* 0x0000400004087984 */ /* 0x000fe80000000a00 */
[----:B----4-:R-:W0:Y:S02]  /*04a0*/  LDS.64 R10, [R4] ;  /* 0x00000000040a7984 */ /* 0x010e240000000a00 */
[----:B0-----:R-:W-:-:S04]  /*04b0*/  ISETP.GE.U32.AND P0, PT, R8, R10, PT ;  /* 0x0000000a0800720c */ /* 0x001fc80003f06070 */
[----:B------:R-:W-:-:S13]  /*04c0*/  ISETP.GE.U32.AND.EX P0, PT, R9, R11, PT, P0 ;  /* 0x0000000b0900720c */ /* 0x000fda0003f06100 */
[----:B------:R-:W-:Y:S04]  /*04d0*/  @!P0 STS.64 [R4], R8 ;  /* 0x0000000804008388 */ /* 0x000fe80000000a00 */
[----:B------:R-:W0:Y:S04]  /*04e0*/  @!P0 LDS R13, [R2+0x20] ;  /* 0x00002000020d8984 */ /* 0x000e280000000800 */
[----:B0-----:R-:W-:Y:S01]  /*04f0*/  @!P0 STS [R2], R13 ;  /* 0x0000000d02008388 */ /* 0x001fe20000000800 */
[----:B------:R-:W-:-:S03]  /*0500*/  NOP ;  /* 0x0000000000007918 */ /* 0x000fc60000000000 */
[----:B------:R-:W-:Y:S04]  /*0510*/  LDS.64 R6, [R4+0x20] ;  /* 0x0000200004067984 */ /* 0x000fe80000000a00 */
[----:B------:R-:W0:Y:S02]  /*0520*/  LDS.64 R10, [R4] ;  /* 0x00000000040a7984 */ /* 0x000e240000000a00 */
        /* <DEDUP_REMOVED lines=20> */
[----:B0-----:R0:W-:Y:S01]  /*0670*/  @!P0 STS [R2], R5 ;  /* 0x0000000502008388 */ /* 0x0011e20000000800 */
[----:B------:R-:W-:Y:S01]  /*0680*/  NOP ;  /* 0x0000000000007918 */ /* 0x000fe20000000000 */
[----:B------:R-:W-:Y:S05]  /*0690*/  @P1 EXIT ;  /* 0x000000000000194d */ /* 0x000fea0003800000 */
[----:B------:R-:W1:Y:S01]  /*06a0*/  S2UR UR5, SR_CgaCtaId ;  /* 0x00000000000579c3 */ /* 0x000e620000008800 */
[----:B------:R-:W-:-:S07]  /*06b0*/  UMOV UR4, 0x400 ;  /* 0x0000040000047882 */ /* 0x000fce0000000000 */
[----:B0-----:R-:W0:Y:S08]  /*06c0*/  LDC.64 R4, c[0x0][0x390] ;  /* 0x0000e400ff047b82 */ /* 0x001e300000000a00 */
[----:B------:R-:W2:Y:S01]  /*06d0*/  LDC.64 R6, c[0x0][0x398] ;  /* 0x0000e600ff067b82 */ /* 0x000ea20000000a00 */
[----:B-1----:R-:W-:Y:S01]  /*06e0*/  ULEA UR4, UR5, UR4, 0x18 ;  /* 0x0000000405047291 */ /* 0x002fe2000f8ec0ff */
[----:B0-----:R-:W-:-:S08]  /*06f0*/  IMAD.WIDE.U32 R4, R0, 0x8, R4 ;  /* 0x0000000800047825 */ /* 0x001fd000078e0004 */
[----:B------:R-:W0:Y:S04]  /*0700*/  LDS.64 R2, [UR4] ;  /* 0x00000004ff027984 */ /* 0x000e280008000a00 */
[----:B------:R-:W1:Y:S01]  /*0710*/  LDS R9, [UR4+0x200] ;  /* 0x00020004ff097984 */ /* 0x000e620008000800 */
[----:B--2---:R-:W-:-:S03]  /*0720*/  IMAD.WIDE.U32 R6, R0, 0x4, R6 ;  /* 0x0000000400067825 */ /* 0x004fc600078e0006 */
[----:B0-----:R-:W-:Y:S04]  /*0730*/  STG.E.64 desc[UR6][R4.64], R2 ;  /* 0x0000000204007986 */ /* 0x001fe8000c101b06 */
[----:B-1----:R-:W-:Y:S01]  /*0740*/  STG.E desc[UR6][R6.64], R9 ;  /* 0x0000000906007986 */ /* 0x002fe2000c101906 */
[----:B------:R-:W-:Y:S05]  /*0750*/  EXIT ;  /* 0x000000000000794d */ /* 0x000fea0003800000 */
.L_x_6:
[----:B------:R-:W-:-:S00]  /*0760*/  BRA `(.L_x_6) ;  /* 0xfffffffc00fc7947 */ /* 0x000fc0000383ffff */
[----:B------:R-:W-:-:S00]  /*0770*/  NOP ;  /* 0x0000000000007918 */ /* 0x000fc00000000000 */
        /* <DEDUP_REMOVED lines=8> */
.L_x_9:


//--------------------- .text._Z16_d_gen_index_arrIjEvPT_i --------------------------
	.section	.text._Z16_d_gen_index_arrIjEvPT_i,"ax",@progbits
	.align	128
        .global         _Z16_d_gen_index_arrIjEvPT_i
        .type           _Z16_d_gen_index_arrIjEvPT_i,@function
        .size           _Z16_d_gen_index_arrIjEvPT_i,(.L_x_10 - _Z16_d_gen_index_arrIjEvPT_i)
        .other          _Z16_d_gen_index_arrIjEvPT_i,@"STO_CUDA_ENTRY STV_DEFAULT"
_Z16_d_gen_index_arrIjEvPT_i:
.text._Z16_d_gen_index_arrIjEvPT_i:
[----:B------:R-:W-:Y:S01]  /*0000*/  LDC R1, c[0x0][0x37c] ;  /* 0x0000df00ff017b82 */ /* 0x000fe20000000800 */
[----:B------:R-:W0:Y:S01]  /*0010*/  S2R R0, SR_TID.X ;  /* 0x0000000000007919 */ /* 0x000e220000002100 */
[----:B------:R-:W1:Y:S01]  /*0020*/  LDCU UR6, c[0x0][0x388] ;  /* 0x00007100ff0677ac */ /* 0x000e620008000800 */
[----:B------:R-:W0:Y:S02]  /*0030*/  S2R R3, SR_CTAID.X ;  /* 0x0000000000037919 */ /* 0x000e240000002500 */
[----:B0-----:R-:W-:-:S05]  /*0040*/  IMAD R0, R3, 0x20, R0 ;  /* 0x0000002003007824 */ /* 0x001fca00078e0200 */
[----:B-1----:R-:W-:-:S13]  /*0050*/  ISETP.GE.U32.AND P0, PT, R0, UR6, PT ;  /* 0x0000000600007c0c */ /* 0x002fda000bf06070 */
[----:B------:R-:W-:Y:S05]  /*0060*/  @P0 EXIT ;  /* 0x000000000000094d */ /* 0x000fea0003800000 */
[----:B------:R-:W0:Y:S01]  /*0070*/  LDC R7, c[0x0][0x370] ;  /* 0x0000dc00ff077b82 */ /* 0x000e220000000800 */
[----:B------:R-:W1:Y:S07]  /*0080*/  LDCU.64 UR4, c[0x0][0x358] ;  /* 0x00006b00ff0477ac */ /* 0x000e6e0008000a00 */
[----:B------:R-:W2:Y:S02]  /*0090*/  LDC.64 R4, c[0x0][0x380] ;  /* 0x0000e000ff047b82 */ /* 0x000ea40000000a00 */
.L_x_7:
[----:B--2---:R-:W-:-:S05]  /*00a0*/  IMAD.WIDE.U32 R2, R0, 0x4, R4 ;  /* 0x0000000400027825 */ /* 0x004fca00078e0004 */
[----:B-1----:R0:W-:Y:S02]  /*00b0*/  STG.E desc[UR4][R2.64], R0 ;  /* 0x0000000002007986 */ /* 0x0021e4000c101904 */
[----:B0-----:R-:W-:-:S04]  /*00c0*/  LEA R0, R7, R0, 0x5 ;  /* 0x0000000007007211 */ /* 0x001fc800078e28ff */
[----:B------:R-:W-:-:S13]  /*00d0*/  ISETP.GE.U32.AND P0, PT, R0, UR6, PT ;  /* 0x0000000600007c0c */ /* 0x000fda000bf06070 */
[----:B------:R-:W-:Y:S05]  /*00e0*/  @!P0 BRA `(.L_x_7) ;  /* 0xfffffffc00ec8947 */ /* 0x000fea000383ffff */
[----:B------:R-:W-:Y:S05]  /*00f0*/  EXIT ;  /* 0x000000000000794d */ /* 0x000fea0003800000 */
.L_x_8:
        /* <DEDUP_REMOVED lines=16> */
.L_x_10:


//--------------------- .nv.shared._Z12d_min_reduceIyjEvPKT_PKT0_PS0_PS3_i --------------------------
	.section	.nv.shared._Z12d_min_reduceIyjEvPKT_PKT0_PS0_PS3_i,"aw",@nobits
	.sectionflags	@""
	.align	8
.nv.shared._Z12d_min_reduceIyjEvPKT_PKT0_PS0_PS3_i:
	.zero		1792


//--------------------- .nv.shared.reserved.0     --------------------------
	.section	.nv.shared.reserved.0,"aw",@nobits
	.weak		__nv_reservedSMEM_offset_0_alias
	.size		__nv_reservedSMEM_offset_0_alias, 0, 64
	.other		__nv_reservedSMEM_offset_0_alias,@"STO_CUDA_RESERVED_SHARED STV_DEFAULT"
__nv_reservedSMEM_offset_0_alias:
	.zero		0
	.zero		64


//--------------------- .nv.constant0._Z12d_min_reduceIyjEvPKT_PKT0_PS0_PS3_i --------------------------
	.section	.nv.constant0._Z12d_min_reduceIyjEvPKT_PKT0_PS0_PS3_i,"a",@progbits
	.sectionflags	@""
	.align	4
.nv.constant0._Z12d_min_reduceIyjEvPKT_PKT0_PS0_PS3_i:
	.zero		932


//--------------------- .nv.constant0._Z16_d_gen_index_arrIjEvPT_i --------------------------
	.section	.nv.constant0._Z16_d_gen_index_arrIjEvPT_i,"a",@progbits
	.sectionflags	@""
	.align	4
.nv.constant0._Z16_d_gen_index_arrIjEvPT_i:
	.zero		908


//--------------------- SYMBOLS --------------------------

	.type		.nv.reservedSmem.offset0,@object
	.size		.nv.reservedSmem.offset0,0x4
	.type		.nv.reservedSmem.cap,@object
	.size		.nv.reservedSmem.cap,0x4
